	.headerflags	@"EF_CUDA_TEXMODE_UNIFIED EF_CUDA_64BIT_ADDRESS EF_CUDA_ACCELERATORS EF_CUDA_SM90 EF_CUDA_VIRTUAL_SM(EF_CUDA_SM90)"
	.elftype	@"ET_EXEC"


//--------------------- .nv.info                  --------------------------
	.section	.nv.info,"",@"SHT_CUDA_INFO"
	.align	4


	//----- nvinfo : EIATTR_REGCOUNT
	.align		4
        /*0000*/ 	.byte	0x04, 0x2f
        /*0002*/ 	.short	(.L_1 - .L_0)
	.align		4
.L_0:
        /*0004*/ 	.word	index@(triton_mm)
        /*0008*/ 	.word	0x00000060


	//----- nvinfo : EIATTR_MIN_STACK_SIZE
	.align		4
.L_1:
        /*000c*/ 	.byte	0x04, 0x12
        /*000e*/ 	.short	(.L_3 - .L_2)
	.align		4
.L_2:
        /*0010*/ 	.word	index@(triton_mm)
        /*0014*/ 	.word	0x00000000


	//----- nvinfo : EIATTR_FRAME_SIZE
	.align		4
.L_3:
        /*0018*/ 	.byte	0x04, 0x11
        /*001a*/ 	.short	(.L_5 - .L_4)
	.align		4
.L_4:
        /*001c*/ 	.word	index@(triton_mm)
        /*0020*/ 	.word	0x00000000


	//----- nvinfo : EIATTR_MIN_STACK_SIZE
	.align		4
.L_5:
        /*0024*/ 	.byte	0x04, 0x12
        /*0026*/ 	.short	(.L_7 - .L_6)
	.align		4
.L_6:
        /*0028*/ 	.word	index@(triton_mm)
        /*002c*/ 	.word	0x00000000
.L_7:


//--------------------- .nv.info.triton_mm        --------------------------
	.section	.nv.info.triton_mm,"",@"SHT_CUDA_INFO"
	.sectionflags	@""
	.align	4


	//----- nvinfo : EIATTR_CUDA_API_VERSION
	.align		4
        /*0000*/ 	.byte	0x04, 0x37
        /*0002*/ 	.short	(.L_9 - .L_8)
.L_8:
        /*0004*/ 	.word	0x0000007c


	//----- nvinfo : EIATTR_KPARAM_INFO
	.align		4
.L_9:
        /*0008*/ 	.byte	0x04, 0x17
        /*000a*/ 	.short	(.L_11 - .L_10)
.L_10:
        /*000c*/ 	.word	0x00000000
        /*0010*/ 	.short	0x0003
        /*0012*/ 	.short	0x0018
        /*0014*/ 	.byte	0x00, 0xf0, 0x11, 0x00


	//----- nvinfo : EIATTR_KPARAM_INFO
	.align		4
.L_11:
        /*0018*/ 	.byte	0x04, 0x17
        /*001a*/ 	.short	(.L_13 - .L_12)
.L_12:
        /*001c*/ 	.word	0x00000000
        /*0020*/ 	.short	0x0002
        /*0022*/ 	.short	0x0010
        /*0024*/ 	.byte	0x00, 0xf0, 0x21, 0x00


	//----- nvinfo : EIATTR_KPARAM_INFO
	.align		4
.L_13:
        /*0028*/ 	.byte	0x04, 0x17
        /*002a*/ 	.short	(.L_15 - .L_14)
.L_14:
        /*002c*/ 	.word	0x00000000
        /*0030*/ 	.short	0x0001
        /*0032*/ 	.short	0x0008
        /*0034*/ 	.byte	0x00, 0xf0, 0x21, 0x00


	//----- nvinfo : EIATTR_KPARAM_INFO
	.align		4
.L_15:
        /*0038*/ 	.byte	0x04, 0x17
        /*003a*/ 	.short	(.L_17 - .L_16)
.L_16:
        /*003c*/ 	.word	0x00000000
        /*0040*/ 	.short	0x0000
        /*0042*/ 	.short	0x0000
        /*0044*/ 	.byte	0x00, 0xf0, 0x21, 0x00


	//----- nvinfo : EIATTR_SPARSE_MMA_MASK
	.align		4
.L_17:
        /*0048*/ 	.byte	0x03, 0x50
        /*004a*/ 	.short	0x0000


	//----- nvinfo : EIATTR_MAXREG_COUNT
	.align		4
        /*004c*/ 	.byte	0x03, 0x1b
        /*004e*/ 	.short	0x00ff


	//----- nvinfo : EIATTR_COOP_GROUP_MASK_REGIDS
	.align		4
        /*0050*/ 	.byte	0x04, 0x29
        /*0052*/ 	.short	(.L_19 - .L_18)


	//   ....[0]....
.L_18:
        /*0054*/ 	.word	0xffffffff


	//----- nvinfo : EIATTR_COOP_GROUP_INSTR_OFFSETS
	.align		4
.L_19:
        /*0058*/ 	.byte	0x04, 0x28
        /*005a*/ 	.short	(.L_21 - .L_20)


	//   ....[0]....
.L_20:
        /*005c*/ 	.word	0x00000c70


	//----- nvinfo : EIATTR_EXIT_INSTR_OFFSETS
	.align		4
.L_21:
        /*0060*/ 	.byte	0x04, 0x1c
        /*0062*/ 	.short	(.L_23 - .L_22)


	//   ....[0]....
.L_22:
        /*0064*/ 	.word	0x00001a30


	//   ....[1]....
        /*0068*/ 	.word	0x00001a80


	//----- nvinfo : EIATTR_MAX_THREADS
	.align		4
.L_23:
        /*006c*/ 	.byte	0x04, 0x05
        /*006e*/ 	.short	(.L_25 - .L_24)
.L_24:
        /*0070*/ 	.word	0x00000080
        /*0074*/ 	.word	0x00000001
        /*0078*/ 	.word	0x00000001


	//----- nvinfo : EIATTR_CBANK_PARAM_SIZE
	.align		4
.L_25:
        /*007c*/ 	.byte	0x03, 0x19
        /*007e*/ 	.short	0x001c


	//----- nvinfo : EIATTR_PARAM_CBANK
	.align		4
        /*0080*/ 	.byte	0x04, 0x0a
        /*0082*/ 	.short	(.L_27 - .L_26)
	.align		4
.L_26:
        /*0084*/ 	.word	index@(.nv.constant0.triton_mm)
        /*0088*/ 	.short	0x0210
        /*008a*/ 	.short	0x001c


	//----- nvinfo : EIATTR_SW_WAR
	.align		4
.L_27:
        /*008c*/ 	.byte	0x04, 0x36
        /*008e*/ 	.short	(.L_29 - .L_28)
.L_28:
        /*0090*/ 	.word	0x00000008
.L_29:


//--------------------- .nv.callgraph             --------------------------
	.section	.nv.callgraph,"",@"SHT_CUDA_CALLGRAPH"
	.align	4
	.sectionentsize	8
	.align		4
        /*0000*/ 	.word	0x00000000
	.align		4
        /*0004*/ 	.word	0xffffffff
	.align		4
        /*0008*/ 	.word	0x00000000
	.align		4
        /*000c*/ 	.word	0xfffffffe
	.align		4
        /*0010*/ 	.word	0x00000000
	.align		4
        /*0014*/ 	.word	0xfffffffd
	.align		4
        /*0018*/ 	.word	0x00000000
	.align		4
        /*001c*/ 	.word	0xfffffffc


//--------------------- .text.triton_mm           --------------------------
	.section	.text.triton_mm,"ax",@progbits
	.sectionflags	@"SHF_BARRIERS=1"
	.align	128
        .global         triton_mm
        .type           triton_mm,@function
        .size           triton_mm,(.L_x_2 - triton_mm)
        .other          triton_mm,@"STO_CUDA_ENTRY STV_DEFAULT"
triton_mm:
.text.triton_mm:
[----:B------:R-:W1:Y:S01]  /*0000*/  LDC R1, c[0x0][0x28] ;  /* 0x00000a00ff017b82 */ /* 0x000e620000000800 */
[----:B------:R-:W2:Y:S01]  /*0010*/  S2R R9, SR_CTAID.X ;  /* 0x0000000000097919 */ /* 0x000ea20000002500 */
[----:B------:R-:W-:-:S06]  /*0020*/  IMAD.MOV.U32 R5, RZ, RZ, -0x8 ;  /* 0xfffffff8ff057424 */ /* 0x000fcc00078e00ff */
[----:B------:R-:W3:Y:S01]  /*0030*/  LDC R19, c[0x0][0x228] ;  /* 0x00008a00ff137b82 */ /* 0x000ee20000000800 */
[----:B------:R-:W-:Y:S01]  /*0040*/  ULDC.64 UR6, c[0x0][0x210] ;  /* 0x0000840000067ab9 */ /* 0x000fe20000000a00 */
[----:B------:R-:W4:Y:S01]  /*0050*/  S2R R14, SR_TID.X ;  /* 0x00000000000e7919 */ /* 0x000f220000002100 */
[----:B------:R-:W-:Y:S01]  /*0060*/  UMOV UR4, 0x400 ;  /* 0x0000040000047882 */ /* 0x000fe20000000000 */
[----:B------:R-:W-:Y:S01]  /*0070*/  ULDC.64 UR22, c[0x0][0x208] ;  /* 0x0000820000167ab9 */ /* 0x000fe20000000a00 */
[----:B------:R-:W-:Y:S01]  /*0080*/  IMAD.MOV.U32 R90, RZ, RZ, -0x20 ;  /* 0xffffffe0ff5a7424 */ /* 0x000fe200078e00ff */
[----:B------:R-:W-:Y:S02]  /*0090*/  CS2R R56, SRZ ;  /* 0x0000000000387805 */ /* 0x000fe4000001ff00 */
[----:B------:R-:W-:Y:S01]  /*00a0*/  CS2R R58, SRZ ;  /* 0x00000000003a7805 */ /* 0x000fe2000001ff00 */
[----:B------:R-:W5:Y:S01]  /*00b0*/  LDC.64 R26, c[0x0][0x210] ;  /* 0x00008400ff1a7b82 */ /* 0x000f620000000a00 */
[----:B------:R-:W-:-:S02]  /*00c0*/  CS2R R60, SRZ ;  /* 0x00000000003c7805 */ /* 0x000fc4000001ff00 */
[----:B------:R-:W-:Y:S02]  /*00d0*/  CS2R R62, SRZ ;  /* 0x00000000003e7805 */ /* 0x000fe4000001ff00 */
[----:B------:R-:W-:Y:S02]  /*00e0*/  CS2R R64, SRZ ;  /* 0x0000000000407805 */ /* 0x000fe4000001ff00 */
[----:B------:R-:W-:Y:S02]  /*00f0*/  CS2R R66, SRZ ;  /* 0x0000000000427805 */ /* 0x000fe4000001ff00 */
[----:B------:R-:W-:Y:S02]  /*0100*/  CS2R R68, SRZ ;  /* 0x0000000000447805 */ /* 0x000fe4000001ff00 */
[----:B------:R-:W-:Y:S02]  /*0110*/  CS2R R70, SRZ ;  /* 0x0000000000467805 */ /* 0x000fe4000001ff00 */
[----:B------:R-:W-:Y:S01]  /*0120*/  CS2R R72, SRZ ;  /* 0x0000000000487805 */ /* 0x000fe2000001ff00 */
[----:B------:R-:W2:Y:S01]  /*0130*/  S2UR UR18, SR_CgaCtaId ;  /* 0x00000000001279c3 */ /* 0x000ea20000008800 */
[----:B------:R-:W-:-:S02]  /*0140*/  CS2R R74, SRZ ;  /* 0x00000000004a7805 */ /* 0x000fc4000001ff00 */
[----:B------:R-:W-:Y:S02]  /*0150*/  CS2R R76, SRZ ;  /* 0x00000000004c7805 */ /* 0x000fe4000001ff00 */
[----:B------:R-:W-:Y:S02]  /*0160*/  CS2R R78, SRZ ;  /* 0x00000000004e7805 */ /* 0x000fe4000001ff00 */
[----:B------:R-:W-:Y:S02]  /*0170*/  CS2R R80, SRZ ;  /* 0x0000000000507805 */ /* 0x000fe4000001ff00 */
[----:B------:R-:W-:Y:S02]  /*0180*/  CS2R R82, SRZ ;  /* 0x0000000000527805 */ /* 0x000fe4000001ff00 */
[----:B------:R-:W-:Y:S02]  /*0190*/  CS2R R84, SRZ ;  /* 0x0000000000547805 */ /* 0x000fe4000001ff00 */
[----:B------:R-:W-:-:S02]  /*01a0*/  CS2R R86, SRZ ;  /* 0x0000000000567805 */ /* 0x000fc4000001ff00 */
[----:B------:R-:W-:Y:S02]  /*01b0*/  CS2R R38, SRZ ;  /* 0x0000000000267805 */ /* 0x000fe4000001ff00 */
[----:B------:R-:W-:Y:S02]  /*01c0*/  CS2R R40, SRZ ;  /* 0x0000000000287805 */ /* 0x000fe4000001ff00 */
[----:B------:R-:W-:Y:S02]  /*01d0*/  CS2R R42, SRZ ;  /* 0x00000000002a7805 */ /* 0x000fe4000001ff00 */
[----:B------:R-:W-:Y:S02]  /*01e0*/  CS2R R44, SRZ ;  /* 0x00000000002c7805 */ /* 0x000fe4000001ff00 */
[----:B------:R-:W-:Y:S02]  /*01f0*/  CS2R R46, SRZ ;  /* 0x00000000002e7805 */ /* 0x000fe4000001ff00 */
[----:B------:R-:W-:Y:S01]  /*0200*/  CS2R R48, SRZ ;  /* 0x0000000000307805 */ /* 0x000fe2000001ff00 */
[----:B--2---:R-:W-:Y:S01]  /*0210*/  IMAD.HI R0, R9, 0x2aaaaaab, RZ ;  /* 0x2aaaaaab09007827 */ /* 0x004fe200078e02ff */
[----:B------:R-:W-:-:S02]  /*0220*/  CS2R R50, SRZ ;  /* 0x0000000000327805 */ /* 0x000fc4000001ff00 */
[----:B------:R-:W-:Y:S02]  /*0230*/  CS2R R52, SRZ ;  /* 0x0000000000347805 */ /* 0x000fe4000001ff00 */
[----:B------:R-:W-:Y:S01]  /*0240*/  CS2R R54, SRZ ;  /* 0x0000000000367805 */ /* 0x000fe2000001ff00 */
[----:B----4-:R-:W-:Y:S01]  /*0250*/  IMAD.SHL.U32 R13, R14, 0x8, RZ ;  /* 0x000000080e0d7824 */ /* 0x010fe200078e00ff */
[----:B------:R-:W-:Y:S01]  /*0260*/  SHF.R.U32.HI R3, RZ, 0x1f, R0 ;  /* 0x0000001fff037819 */ /* 0x000fe20000011600 */
[----:B------:R-:W-:Y:S01]  /*0270*/  UMOV UR19, 0x1 ;  /* 0x0000000100137882 */ /* 0x000fe20000000000 */
[----:B------:R-:W-:Y:S01]  /*0280*/  SHF.R.U32.HI R89, RZ, 0x5, R14 ;  /* 0x00000005ff597819 */ /* 0x000fe2000001160e */
[----:B------:R-:W-:Y:S01]  /*0290*/  UMOV UR5, URZ ;  /* 0x0000003f00057c82 */ /* 0x000fe20008000000 */
[----:B------:R-:W-:Y:S01]  /*02a0*/  LEA.HI.SX32 R4, R0, R3, 0x1a ;  /* 0x0000000300047211 */ /* 0x000fe200078fd2ff */
[----:B-1----:R-:W-:Y:S01]  /*02b0*/  UPRMT UR18, UR18, 0x654, UR4 ;  /* 0x0000065412127896 */ /* 0x002fe20008000004 */
[----:B------:R-:W-:-:S02]  /*02c0*/  LOP3.LUT R17, R13, 0x18, R14, 0x48, !PT ;  /* 0x000000180d117812 */ /* 0x000fc400078e480e */
[----:B------:R-:W-:Y:S01]  /*02d0*/  LOP3.LUT R89, R89, 0x7fffffc, RZ, 0xc0, !PT ;  /* 0x07fffffc59597812 */ /* 0x000fe200078ec0ff */
[C---:B------:R-:W-:Y:S01]  /*02e0*/  IMAD R0, R4.reuse, R5, 0x20 ;  /* 0x0000002004007424 */ /* 0x040fe200078e0205 */
[----:B------:R-:W-:Y:S01]  /*02f0*/  UIADD3 UR21, UR18, 0x6000, URZ ;  /* 0x0000600012157890 */ /* 0x000fe2000fffe03f */
[----:B------:R-:W-:Y:S01]  /*0300*/  IMAD R7, R4, -0x180, R9 ;  /* 0xfffffe8004077824 */ /* 0x000fe200078e0209 */
[----:B------:R-:W-:Y:S02]  /*0310*/  UMOV UR4, URZ ;  /* 0x0000003f00047c82 */ /* 0x000fe40008000000 */
[----:B------:R-:W-:Y:S02]  /*0320*/  VIMNMX R0, R0, 0x8, PT ;  /* 0x0000000800007848 */ /* 0x000fe40003fe0100 */
[----:B------:R-:W-:Y:S02]  /*0330*/  IABS R8, R7 ;  /* 0x0000000700087213 */ /* 0x000fe40000000000 */
[----:B------:R-:W-:-:S02]  /*0340*/  IABS R6, R0 ;  /* 0x0000000000067213 */ /* 0x000fc40000000000 */
[-C--:B------:R-:W-:Y:S02]  /*0350*/  IABS R10, R0.reuse ;  /* 0x00000000000a7213 */ /* 0x080fe40000000000 */
[----:B------:R-:W1:Y:S01]  /*0360*/  I2F.RP R5, R6 ;  /* 0x0000000600057306 */ /* 0x000e620000209400 */
[----:B------:R-:W-:-:S04]  /*0370*/  LOP3.LUT R7, R7, R0, RZ, 0x3c, !PT ;  /* 0x0000000007077212 */ /* 0x000fc800078e3cff */
[----:B------:R-:W-:-:S03]  /*0380*/  ISETP.GE.AND P3, PT, R7, RZ, PT ;  /* 0x000000ff0700720c */ /* 0x000fc60003f66270 */
[----:B-1----:R-:W1:Y:S02]  /*0390*/  MUFU.RCP R5, R5 ;  /* 0x0000000500057308 */ /* 0x002e640000001000 */
[----:B-1----:R-:W-:-:S06]  /*03a0*/  VIADD R2, R5, 0xffffffe ;  /* 0x0ffffffe05027836 */ /* 0x002fcc0000000000 */
[----:B------:R1:W2:Y:S02]  /*03b0*/  F2I.FTZ.U32.TRUNC.NTZ R3, R2 ;  /* 0x0000000200037305 */ /* 0x0002a4000021f000 */
[----:B-1----:R-:W-:Y:S02]  /*03c0*/  IMAD.MOV.U32 R2, RZ, RZ, RZ ;  /* 0x000000ffff027224 */ /* 0x002fe400078e00ff */
[----:B--2---:R-:W-:-:S04]  /*03d0*/  IMAD.MOV R11, RZ, RZ, -R3 ;  /* 0x000000ffff0b7224 */ /* 0x004fc800078e0a03 */
[----:B------:R-:W-:-:S04]  /*03e0*/  IMAD R11, R11, R6, RZ ;  /* 0x000000060b0b7224 */ /* 0x000fc800078e02ff */
[----:B------:R-:W-:-:S04]  /*03f0*/  IMAD.HI.U32 R3, R3, R11, R2 ;  /* 0x0000000b03037227 */ /* 0x000fc800078e0002 */
[----:B------:R-:W-:Y:S01]  /*0400*/  IMAD.MOV R11, RZ, RZ, -R10 ;  /* 0x000000ffff0b7224 */ /* 0x000fe200078e0a0a */
[----:B------:R-:W-:Y:S01]  /*0410*/  SHF.R.U32.HI R10, RZ, 0x2, R14 ;  /* 0x00000002ff0a7819 */ /* 0x000fe2000001160e */
[----:B------:R-:W-:-:S03]  /*0420*/  IMAD.HI.U32 R2, R3, R8, RZ ;  /* 0x0000000803027227 */ /* 0x000fc600078e00ff */
[----:B------:R-:W-:Y:S01]  /*0430*/  SGXT.U32 R10, R10, 0x5 ;  /* 0x000000050a0a781a */ /* 0x000fe20000000000 */
[----:B------:R-:W-:Y:S01]  /*0440*/  IMAD R5, R2, R11, R8 ;  /* 0x0000000b02057224 */ /* 0x000fe200078e0208 */
[----:B------:R-:W-:-:S04]  /*0450*/  IABS R8, R9 ;  /* 0x0000000900087213 */ /* 0x000fc80000000000 */
[----:B------:R-:W-:Y:S01]  /*0460*/  ISETP.GT.U32.AND P2, PT, R6, R5, PT ;  /* 0x000000050600720c */ /* 0x000fe20003f44070 */
[----:B------:R-:W-:-:S04]  /*0470*/  IMAD.HI.U32 R3, R3, R8, RZ ;  /* 0x0000000803037227 */ /* 0x000fc800078e00ff */
[----:B------:R-:W-:-:S05]  /*0480*/  IMAD R3, R3, R11, R8 ;  /* 0x0000000b03037224 */ /* 0x000fca00078e0208 */
[----:B------:R-:W-:-:S03]  /*0490*/  ISETP.GT.U32.AND P1, PT, R6, R3, PT ;  /* 0x000000030600720c */ /* 0x000fc60003f24070 */
[----:B------:R-:W-:Y:S02]  /*04a0*/  @!P2 IMAD.IADD R5, R5, 0x1, -R6 ;  /* 0x000000010505a824 */ /* 0x000fe400078e0a06 */
[----:B------:R-:W-:Y:S01]  /*04b0*/  @!P2 VIADD R2, R2, 0x1 ;  /* 0x000000010202a836 */ /* 0x000fe20000000000 */
[----:B------:R-:W-:Y:S02]  /*04c0*/  ISETP.GE.AND P2, PT, R9, RZ, PT ;  /* 0x000000ff0900720c */ /* 0x000fe40003f46270 */
[----:B------:R-:W-:-:S05]  /*04d0*/  ISETP.GE.U32.AND P0, PT, R5, R6, PT ;  /* 0x000000060500720c */ /* 0x000fca0003f06070 */
[----:B------:R-:W-:-:S05]  /*04e0*/  @!P1 IMAD.IADD R3, R3, 0x1, -R6 ;  /* 0x0000000103039824 */ /* 0x000fca00078e0a06 */
[----:B------:R-:W-:-:S03]  /*04f0*/  ISETP.GT.U32.AND P1, PT, R6, R3, PT ;  /* 0x000000030600720c */ /* 0x000fc60003f24070 */
[----:B------:R-:W-:Y:S01]  /*0500*/  @P0 VIADD R2, R2, 0x1 ;  /* 0x0000000102020836 */ /* 0x000fe20000000000 */
[----:B------:R-:W-:-:S03]  /*0510*/  ISETP.NE.AND P0, PT, R0, RZ, PT ;  /* 0x000000ff0000720c */ /* 0x000fc60003f05270 */
[----:B------:R-:W-:Y:S01]  /*0520*/  IMAD.MOV.U32 R5, RZ, RZ, R2 ;  /* 0x000000ffff057224 */ /* 0x000fe200078e0002 */
[----:B------:R-:W-:-:S03]  /*0530*/  LOP3.LUT R2, RZ, R0, RZ, 0x33, !PT ;  /* 0x00000000ff027212 */ /* 0x000fc600078e33ff */
[----:B------:R-:W-:Y:S02]  /*0540*/  @!P3 IMAD.MOV R5, RZ, RZ, -R5 ;  /* 0x000000ffff05b224 */ /* 0x000fe400078e0a05 */
[----:B------:R-:W-:-:S03]  /*0550*/  @!P1 IMAD.IADD R3, R3, 0x1, -R6 ;  /* 0x0000000103039824 */ /* 0x000fc600078e0a06 */
[----:B------:R-:W-:Y:S01]  /*0560*/  SEL R0, R2, R5, !P0 ;  /* 0x0000000502007207 */ /* 0x000fe20004000000 */
[----:B------:R-:W-:-:S04]  /*0570*/  @!P2 IMAD.MOV R3, RZ, RZ, -R3 ;  /* 0x000000ffff03a224 */ /* 0x000fc800078e0a03 */
[----:B------:R-:W-:Y:S01]  /*0580*/  IMAD.SHL.U32 R0, R0, 0x40, RZ ;  /* 0x0000004000007824 */ /* 0x000fe200078e00ff */
[----:B------:R-:W-:Y:S02]  /*0590*/  SEL R3, R2, R3, !P0 ;  /* 0x0000000302037207 */ /* 0x000fe40004000000 */
[----:B------:R-:W-:Y:S02]  /*05a0*/  LOP3.LUT R2, R10, 0x20, RZ, 0xfc, !PT ;  /* 0x000000200a027812 */ /* 0x000fe400078efcff */
[----:B------:R-:W-:Y:S01]  /*05b0*/  LOP3.LUT R5, R0, R10, RZ, 0xfc, !PT ;  /* 0x0000000a00057212 */ /* 0x000fe200078efcff */
[----:B------:R-:W-:Y:S01]  /*05c0*/  IMAD R3, R4, 0x8, R3 ;  /* 0x0000000804037824 */ /* 0x000fe200078e0203 */
[----:B------:R-:W-:Y:S01]  /*05d0*/  LOP3.LUT R6, R0, 0x20, R10, 0xfe, !PT ;  /* 0x0000002000067812 */ /* 0x000fe200078efe0a */
[----:B------:R-:W-:Y:S01]  /*05e0*/  IMAD R2, R2, 0x20, R17 ;  /* 0x0000002002027824 */ /* 0x000fe200078e0211 */
[----:B------:R-:W-:Y:S01]  /*05f0*/  LOP3.LUT R4, R10, 0x40, RZ, 0xfc, !PT ;  /* 0x000000400a047812 */ /* 0x000fe200078efcff */
[----:B------:R-:W-:Y:S01]  /*0600*/  IMAD.HI R7, R5, 0x2aaaaaab, RZ ;  /* 0x2aaaaaab05077827 */ /* 0x000fe200078e02ff */
[----:B------:R-:W-:-:S03]  /*0610*/  SHF.R.S32.HI R15, RZ, 0x18, R3 ;  /* 0x00000018ff0f7819 */ /* 0x000fc60000011403 */
[----:B------:R-:W-:Y:S01]  /*0620*/  IMAD.HI R9, R6, 0x2aaaaaab, RZ ;  /* 0x2aaaaaab06097827 */ /* 0x000fe200078e02ff */
[----:B------:R-:W-:Y:S02]  /*0630*/  SHF.R.U32.HI R8, RZ, 0x1f, R7 ;  /* 0x0000001fff087819 */ /* 0x000fe40000011607 */
[----:B------:R-:W-:Y:S01]  /*0640*/  SGXT R15, R15, 0x1 ;  /* 0x000000010f0f781a */ /* 0x000fe20000000200 */
[----:B------:R-:W-:Y:S01]  /*0650*/  IMAD.SHL.U32 R3, R3, 0x80, RZ ;  /* 0x0000008003037824 */ /* 0x000fe200078e00ff */
[----:B------:R-:W-:Y:S01]  /*0660*/  LEA.HI R8, R7, R8, RZ, 0x17 ;  /* 0x0000000807087211 */ /* 0x000fe200078fb8ff */
[----:B------:R-:W-:Y:S01]  /*0670*/  IMAD R4, R4, 0x20, R17 ;  /* 0x0000002004047824 */ /* 0x000fe200078e0211 */
[----:B------:R-:W-:Y:S02]  /*0680*/  SHF.R.U32.HI R12, RZ, 0x1f, R9 ;  /* 0x0000001fff0c7819 */ /* 0x000fe40000011609 */
[----:B------:R-:W-:Y:S01]  /*0690*/  LOP3.LUT R11, R3, 0x20, R10, 0xfe, !PT ;  /* 0x00000020030b7812 */ /* 0x000fe200078efe0a */
[----:B------:R-:W-:Y:S01]  /*06a0*/  IMAD R22, R8, -0xc00, R5 ;  /* 0xfffff40008167824 */ /* 0x000fe200078e0205 */
[----:B------:R-:W-:-:S02]  /*06b0*/  LEA.HI R9, R9, R12, RZ, 0x17 ;  /* 0x0000000c09097211 */ /* 0x000fc400078fb8ff */
[C---:B------:R-:W-:Y:S02]  /*06c0*/  LOP3.LUT R5, R10.reuse, 0x60, RZ, 0xfc, !PT ;  /* 0x000000600a057812 */ /* 0x040fe400078efcff */
[----:B------:R-:W-:Y:S01]  /*06d0*/  LOP3.LUT R7, R3, R10, RZ, 0xfc, !PT ;  /* 0x0000000a03077212 */ /* 0x000fe200078efcff */
[----:B------:R-:W-:Y:S01]  /*06e0*/  IMAD R24, R9, -0xc00, R6 ;  /* 0xfffff40009187824 */ /* 0x000fe200078e0206 */
[----:B------:R-:W-:Y:S01]  /*06f0*/  LOP3.LUT R12, R3, 0x60, R10, 0xfe, !PT ;  /* 0x00000060030c7812 */ /* 0x000fe200078efe0a */
[--C-:B------:R-:W-:Y:S01]  /*0700*/  IMAD R5, R5, 0x20, R17.reuse ;  /* 0x0000002005057824 */ /* 0x100fe200078e0211 */
[C---:B------:R-:W-:Y:S01]  /*0710*/  LEA.HI R16, R15.reuse, R7, RZ, 0xc ;  /* 0x000000070f107211 */ /* 0x040fe200078f60ff */
[----:B------:R-:W-:Y:S01]  /*0720*/  IMAD R6, R10, 0x20, R17 ;  /* 0x000000200a067824 */ /* 0x000fe200078e0211 */
[----:B------:R-:W-:Y:S01]  /*0730*/  LEA.HI R17, R15, R11, RZ, 0xc ;  /* 0x0000000b0f117211 */ /* 0x000fe200078f60ff */
[----:B------:R-:W1:Y:S01]  /*0740*/  LDC.64 R8, c[0x0][0x218] ;  /* 0x00008600ff087b82 */ /* 0x000e620000000a00 */
[----:B------:R-:W-:-:S02]  /*0750*/  LOP3.LUT R10, R3, 0x40, R10, 0xfe, !PT ;  /* 0x00000040030a7812 */ /* 0x000fc400078efe0a */
[----:B------:R-:W-:Y:S02]  /*0760*/  LEA.HI R18, R15, R12, RZ, 0xc ;  /* 0x0000000c0f127211 */ /* 0x000fe400078f60ff */
[----:B------:R-:W-:Y:S02]  /*0770*/  LOP3.LUT R20, R17, 0x3ff000, RZ, 0xc0, !PT ;  /* 0x003ff00011147812 */ /* 0x000fe400078ec0ff */
[----:B------:R-:W-:Y:S02]  /*0780*/  LOP3.LUT R16, R16, 0x3ff000, RZ, 0xc0, !PT ;  /* 0x003ff00010107812 */ /* 0x000fe400078ec0ff */
[----:B------:R-:W-:Y:S01]  /*0790*/  LEA.HI R15, R15, R10, RZ, 0xc ;  /* 0x0000000a0f0f7211 */ /* 0x000fe200078f60ff */
[----:B------:R-:W-:Y:S01]  /*07a0*/  IMAD.IADD R20, R11, 0x1, -R20 ;  /* 0x000000010b147824 */ /* 0x000fe200078e0a14 */
[----:B------:R-:W-:Y:S01]  /*07b0*/  LOP3.LUT R17, R18, 0x3ff000, RZ, 0xc0, !PT ;  /* 0x003ff00012117812 */ /* 0x000fe200078ec0ff */
[----:B------:R-:W-:Y:S01]  /*07c0*/  IMAD.IADD R18, R7, 0x1, -R16 ;  /* 0x0000000107127824 */ /* 0x000fe200078e0a10 */
[----:B------:R-:W-:Y:S01]  /*07d0*/  LOP3.LUT R11, R15, 0x3ff000, RZ, 0xc0, !PT ;  /* 0x003ff0000f0b7812 */ /* 0x000fe200078ec0ff */
[----:B---3--:R-:W-:Y:S01]  /*07e0*/  IMAD R15, R19, 0xc00, RZ ;  /* 0x00000c00130f7824 */ /* 0x008fe200078e02ff */
[----:B------:R-:W-:Y:S01]  /*07f0*/  LOP3.LUT R7, R13, 0x18, RZ, 0xc0, !PT ;  /* 0x000000180d077812 */ /* 0x000fe200078ec0ff */
[----:B------:R-:W-:Y:S01]  /*0800*/  IMAD.IADD R12, R12, 0x1, -R17 ;  /* 0x000000010c0c7824 */ /* 0x000fe200078e0a11 */
[----:B------:R-:W-:Y:S01]  /*0810*/  LEA R37, R5, UR18, 0x1 ;  /* 0x0000001205257c11 */ /* 0x000fe2000f8e08ff */
[----:B------:R-:W-:-:S04]  /*0820*/  IMAD.WIDE R16, R15, 0x2, RZ ;  /* 0x000000020f107825 */ /* 0x000fc800078e02ff */
[----:B------:R-:W-:Y:S02]  /*0830*/  IMAD.IADD R10, R10, 0x1, -R11 ;  /* 0x000000010a0a7824 */ /* 0x000fe400078e0a0b */
[--C-:B------:R-:W-:Y:S02]  /*0840*/  IMAD R35, R12, 0xc00, R7.reuse ;  /* 0x00000c000c237824 */ /* 0x100fe400078e0207 */
[--C-:B------:R-:W-:Y:S02]  /*0850*/  IMAD R25, R20, 0xc00, R7.reuse ;  /* 0x00000c0014197824 */ /* 0x100fe400078e0207 */
[--C-:B------:R-:W-:Y:S02]  /*0860*/  IMAD R33, R10, 0xc00, R7.reuse ;  /* 0x00000c000a217824 */ /* 0x100fe400078e0207 */
[----:B------:R-:W-:Y:S02]  /*0870*/  IMAD R23, R18, 0xc00, R7 ;  /* 0x00000c0012177824 */ /* 0x000fe400078e0207 */
[----:B------:R-:W-:-:S04]  /*0880*/  IMAD.WIDE R10, R35, 0x2, R16 ;  /* 0x00000002230a7825 */ /* 0x000fc800078e0210 */
[----:B------:R-:W-:-:S04]  /*0890*/  IMAD.WIDE R18, R25, 0x2, R16 ;  /* 0x0000000219127825 */ /* 0x000fc800078e0210 */
[----:B------:R-:W-:Y:S02]  /*08a0*/  IMAD R29, R22, 0xc00, R7 ;  /* 0x00000c00161d7824 */ /* 0x000fe400078e0207 */
[----:B------:R-:W-:-:S04]  /*08b0*/  IMAD.WIDE R12, R33, 0x2, R16 ;  /* 0x00000002210c7825 */ /* 0x000fc800078e0210 */
[----:B------:R-:W-:Y:S01]  /*08c0*/  IMAD R31, R24, 0xc00, R7 ;  /* 0x00000c00181f7824 */ /* 0x000fe200078e0207 */
[----:B------:R-:W-:Y:S01]  /*08d0*/  IADD3 R7, P0, R10, UR6, RZ ;  /* 0x000000060a077c10 */ /* 0x000fe2000ff1e0ff */
[--C-:B-1----:R-:W-:Y:S01]  /*08e0*/  IMAD.WIDE R28, R29, 0x2, R8.reuse ;  /* 0x000000021d1c7825 */ /* 0x102fe200078e0208 */
[----:B------:R-:W-:Y:S02]  /*08f0*/  IADD3 R10, P4, R18, UR6, RZ ;  /* 0x00000006120a7c10 */ /* 0x000fe4000ff9e0ff */
[----:B------:R-:W-:Y:S01]  /*0900*/  IADD3 R12, P2, R12, UR6, RZ ;  /* 0x000000060c0c7c10 */ /* 0x000fe2000ff5e0ff */
[----:B------:R-:W-:Y:S01]  /*0910*/  IMAD.WIDE R30, R31, 0x2, R8 ;  /* 0x000000021f1e7825 */ /* 0x000fe200078e0208 */
[----:B------:R-:W-:Y:S02]  /*0920*/  IADD3 R9, P5, R10, 0x80, RZ ;  /* 0x000000800a097810 */ /* 0x000fe40007fbe0ff */
[----:B------:R-:W-:Y:S01]  /*0930*/  IADD3 R8, P3, R12, 0x80, RZ ;  /* 0x000000800c087810 */ /* 0x000fe20007f7e0ff */
[----:B-----5:R-:W-:Y:S01]  /*0940*/  IMAD.WIDE R26, R15, 0x2, R26 ;  /* 0x000000020f1a7825 */ /* 0x020fe200078e021a */
[----:B------:R-:W-:-:S02]  /*0950*/  IADD3.X R12, RZ, UR7, R19, P5, P4 ;  /* 0x00000007ff0c7c10 */ /* 0x000fc4000afe8413 */
[----:B------:R-:W-:Y:S01]  /*0960*/  LEA R15, R6, UR18, 0x1 ;  /* 0x00000012060f7c11 */ /* 0x000fe2000f8e08ff */
[----:B------:R-:W-:Y:S01]  /*0970*/  IMAD.WIDE R20, R23, 0x2, R16 ;  /* 0x0000000217147825 */ /* 0x000fe200078e0210 */
[----:B------:R-:W-:-:S03]  /*0980*/  IADD3 R7, P1, R7, 0x80, RZ ;  /* 0x0000008007077810 */ /* 0x000fc60007f3e0ff */
[----:B------:R-:W-:Y:S01]  /*0990*/  IMAD.WIDE R18, R25, 0x2, R26 ;  /* 0x0000000219127825 */ /* 0x000fe200078e021a */
[----:B------:R-:W-:Y:S02]  /*09a0*/  IADD3.X R10, RZ, UR7, R11, P1, P0 ;  /* 0x00000007ff0a7c10 */ /* 0x000fe40008fe040b */
[----:B------:R-:W-:Y:S01]  /*09b0*/  IADD3.X R11, RZ, UR7, R13, P3, P2 ;  /* 0x00000007ff0b7c10 */ /* 0x000fe20009fe440d */
[--C-:B------:R-:W-:Y:S01]  /*09c0*/  IMAD.WIDE R16, R23, 0x2, R26.reuse ;  /* 0x0000000217107825 */ /* 0x100fe200078e021a */
[----:B------:R-:W-:Y:S01]  /*09d0*/  IADD3 R13, P0, R20, UR6, RZ ;  /* 0x00000006140d7c10 */ /* 0x000fe2000ff1e0ff */
[----:B------:R-:W-:Y:S02]  /*09e0*/  UMOV UR6, 0xffffffff ;  /* 0xffffffff00067882 */ /* 0x000fe40000000000 */
[--C-:B------:R-:W-:Y:S01]  /*09f0*/  IMAD.WIDE R24, R33, 0x2, R26.reuse ;  /* 0x0000000221187825 */ /* 0x100fe200078e021a */
[----:B------:R-:W-:Y:S01]  /*0a00*/  LEA R33, R2, UR18, 0x1 ;  /* 0x0000001202217c11 */ /* 0x000fe2000f8e08ff */
[----:B------:R-:W-:Y:S01]  /*0a10*/  @!PT LDS RZ, [RZ] ;  /* 0x00000000fffff984 */ /* 0x000fe20000000800 */
[----:B------:R-:W-:Y:S01]  /*0a20*/  @!PT LDS RZ, [RZ] ;  /* 0x00000000fffff984 */ /* 0x000fe20000000800 */
[----:B------:R-:W-:Y:S01]  /*0a30*/  @!PT LDS RZ, [RZ] ;  /* 0x00000000fffff984 */ /* 0x000fe20000000800 */
[----:B------:R-:W-:Y:S01]  /*0a40*/  LDGSTS.E.BYPASS.128 [R15], desc[UR22][R16.64] ;  /* 0x00000000100f7fae */ /* 0x000fe2000b901c56 */
[----:B------:R-:W-:Y:S01]  /*0a50*/  IADD3 R13, P1, R13, 0x80, RZ ;  /* 0x000000800d0d7810 */ /* 0x000fe20007f3e0ff */
[----:B------:R-:W-:Y:S01]  /*0a60*/  IMAD.WIDE R26, R35, 0x2, R26 ;  /* 0x00000002231a7825 */ /* 0x000fe200078e021a */
[----:B------:R-:W-:Y:S01]  /*0a70*/  LEA R35, R4, UR18, 0x1 ;  /* 0x0000001204237c11 */ /* 0x000fe2000f8e08ff */
[----:B------:R-:W-:Y:S01]  /*0a80*/  LDGSTS.E.BYPASS.128 [R33], desc[UR22][R18.64] ;  /* 0x0000000012217fae */ /* 0x000fe2000b901c56 */
[----:B------:R-:W-:-:S02]  /*0a90*/  IADD3.X R20, RZ, UR7, R21, P1, P0 ;  /* 0x00000007ff147c10 */ /* 0x000fc40008fe0415 */
[----:B------:R-:W-:Y:S01]  /*0aa0*/  IADD3 R21, P1, R28, 0x80, RZ ;  /* 0x000000801c157810 */ /* 0x000fe20007f3e0ff */
[----:B------:R-:W-:Y:S01]  /*0ab0*/  LDGSTS.E.BYPASS.128 [R35], desc[UR22][R24.64] ;  /* 0x0000000018237fae */ /* 0x000fe2000b901c56 */
[----:B------:R-:W-:-:S03]  /*0ac0*/  IADD3 R22, P0, R30, 0x80, RZ ;  /* 0x000000801e167810 */ /* 0x000fc60007f1e0ff */
[----:B------:R-:W-:Y:S01]  /*0ad0*/  LDGSTS.E.BYPASS.128 [R37], desc[UR22][R26.64] ;  /* 0x000000001a257fae */ /* 0x000fe2000b901c56 */
[----:B------:R-:W-:Y:S02]  /*0ae0*/  IMAD.X R23, RZ, RZ, R29, P1 ;  /* 0x000000ffff177224 */ /* 0x000fe400008e061d */
[----:B------:R-:W-:Y:S01]  /*0af0*/  IMAD.X R88, RZ, RZ, R31, P0 ;  /* 0x000000ffff587224 */ /* 0x000fe200000e061f */
[----:B------:R-:W0:Y:S04]  /*0b00*/  LDGDEPBAR ;  /* 0x00000000000079af */ /* 0x000e280000000000 */
[----:B------:R-:W-:Y:S04]  /*0b10*/  LDGSTS.E.BYPASS.128 [R15+0x6000], desc[UR22][R28.64] ;  /* 0x060000001c0f7fae */ /* 0x000fe8000b901c56 */
[----:B------:R-:W-:Y:S04]  /*0b20*/  LDGSTS.E.BYPASS.128 [R33+0x6000], desc[UR22][R30.64] ;  /* 0x060000001e217fae */ /* 0x000fe8000b901c56 */
[----:B------:R-:W0:Y:S01]  /*0b30*/  LDGDEPBAR ;  /* 0x00000000000079af */ /* 0x000e220000000000 */
[----:B------:R-:W-:Y:S06]  /*0b40*/  BAR.SYNC.DEFER_BLOCKING 0x0 ;  /* 0x0000000000007b1d */ /* 0x000fec0000010000 */
[----:B------:R-:W-:Y:S01]  /*0b50*/  @!PT LDS RZ, [RZ] ;  /* 0x00000000fffff984 */ /* 0x000fe20000000800 */
[----:B------:R-:W-:Y:S01]  /*0b60*/  @!PT LDS RZ, [RZ] ;  /* 0x00000000fffff984 */ /* 0x000fe20000000800 */
[----:B------:R-:W-:Y:S01]  /*0b70*/  @!PT LDS RZ, [RZ] ;  /* 0x00000000fffff984 */ /* 0x000fe20000000800 */
[----:B------:R-:W-:Y:S04]  /*0b80*/  LDGSTS.E.BYPASS.128 [R15+0x2000], desc[UR22][R16.64+0x40] ;  /* 0x02000040100f7fae */ /* 0x000fe8000b901c56 */
[----:B------:R-:W-:Y:S04]  /*0b90*/  LDGSTS.E.BYPASS.128 [R33+0x2000], desc[UR22][R18.64+0x40] ;  /* 0x0200004012217fae */ /* 0x000fe8000b901c56 */
[----:B------:R1:W-:Y:S04]  /*0ba0*/  LDGSTS.E.BYPASS.128 [R35+0x2000], desc[UR22][R24.64+0x40] ;  /* 0x0200004018237fae */ /* 0x0003e8000b901c56 */
[----:B------:R2:W-:Y:S04]  /*0bb0*/  LDGSTS.E.BYPASS.128 [R37+0x2000], desc[UR22][R26.64+0x40] ;  /* 0x020000401a257fae */ /* 0x0005e8000b901c56 */
[----:B------:R-:W0:Y:S04]  /*0bc0*/  LDGDEPBAR ;  /* 0x00000000000079af */ /* 0x000e280000000000 */
[----:B------:R3:W-:Y:S01]  /*0bd0*/  LDGSTS.E.BYPASS.128 [R15+0x7000], desc[UR22][R28.64+0x40] ;  /* 0x070000401c0f7fae */ /* 0x0007e2000b901c56 */
[----:B-1----:R-:W-:-:S02]  /*0be0*/  CS2R R24, SRZ ;  /* 0x0000000000187805 */ /* 0x002fc4000001ff00 */
[----:B------:R-:W-:Y:S01]  /*0bf0*/  CS2R R34, SRZ ;  /* 0x0000000000227805 */ /* 0x000fe2000001ff00 */
[----:B------:R1:W-:Y:S01]  /*0c00*/  LDGSTS.E.BYPASS.128 [R33+0x7000], desc[UR22][R30.64+0x40] ;  /* 0x070000401e217fae */ /* 0x0003e2000b901c56 */
[----:B--2---:R-:W-:Y:S02]  /*0c10*/  CS2R R26, SRZ ;  /* 0x00000000001a7805 */ /* 0x004fe4000001ff00 */
[----:B------:R-:W-:Y:S01]  /*0c20*/  CS2R R36, SRZ ;  /* 0x0000000000247805 */ /* 0x000fe2000001ff00 */
[----:B------:R-:W0:Y:S01]  /*0c30*/  LDGDEPBAR ;  /* 0x00000000000079af */ /* 0x000e220000000000 */
[----:B---3--:R-:W-:Y:S02]  /*0c40*/  CS2R R28, SRZ ;  /* 0x00000000001c7805 */ /* 0x008fe4000001ff00 */
[----:B-1----:R-:W-:Y:S02]  /*0c50*/  CS2R R30, SRZ ;  /* 0x00000000001e7805 */ /* 0x002fe4000001ff00 */
[----:B------:R-:W-:-:S07]  /*0c60*/  CS2R R32, SRZ ;  /* 0x0000000000207805 */ /* 0x000fce000001ff00 */
.L_x_0:
[----:B------:R-:W1:Y:S01]  /*0c70*/  SHFL.IDX PT, R14, R89, RZ, 0x1f ;  /* 0x00001fff590e7589 */ /* 0x000e6200000e0000 */
[----:B------:R-:W-:Y:S01]  /*0c80*/  UIADD3 UR6, UR6, 0x1, URZ ;  /* 0x0000000106067890 */ /* 0x000fe2000fffe03f */
[----:B------:R-:W-:-:S04]  /*0c90*/  DEPBAR.LE SB0, 0x2 ;  /* 0x000080800000791a */ /* 0x000fc80000000000 */
[----:B------:R-:W-:Y:S01]  /*0ca0*/  UISETP.GE.AND UP0, UPT, UR6, 0x3, UPT ;  /* 0x000000030600788c */ /* 0x000fe2000bf06270 */
[----:B------:R-:W-:Y:S01]  /*0cb0*/  BAR.SYNC.DEFER_BLOCKING 0x0 ;  /* 0x0000000000007b1d */ /* 0x000fe20000010000 */
[----:B------:R-:W-:Y:S01]  /*0cc0*/  UIADD3 UR19, UR19, 0x1, URZ ;  /* 0x0000000113137890 */ /* 0x000fe2000fffe03f */
[----:B------:R-:W-:Y:S01]  /*0cd0*/  VIADD R90, R90, 0x20 ;  /* 0x000000205a5a7836 */ /* 0x000fe20000000000 */
[----:B------:R-:W-:Y:S01]  /*0ce0*/  USEL UR20, UR6, URZ, !UP0 ;  /* 0x0000003f06147287 */ /* 0x000fe2000c000000 */
[----:B------:R-:W-:Y:S02]  /*0cf0*/  IADD3 R18, P1, R13, UR4, RZ ;  /* 0x000000040d127c10 */ /* 0x000fe4000ff3e0ff */
[----:B------:R-:W-:Y:S01]  /*0d00*/  UMOV UR11, 0x80000020 ;  /* 0x80000020000b7882 */ /* 0x000fe20000000000 */
[----:B------:R-:W-:Y:S01]  /*0d10*/  ULEA UR6, UR20, UR18, 0xd ;  /* 0x0000001214067291 */ /* 0x000fe2000f8e683f */
[----:B------:R-:W-:Y:S01]  /*0d20*/  ISETP.GE.U32.AND P0, PT, R90, 0xbc0, PT ;  /* 0x00000bc05a00780c */ /* 0x000fe20003f06070 */
[----:B------:R-:W-:Y:S01]  /*0d30*/  UMOV UR12, 0x2000002 ;  /* 0x02000002000c7882 */ /* 0x000fe20000000000 */
[----:B------:R-:W-:Y:S01]  /*0d40*/  UMOV UR13, 0x80000020 ;  /* 0x80000020000d7882 */ /* 0x000fe20000000000 */
[----:B------:R-:W-:Y:S01]  /*0d50*/  USHF.R.U32.HI UR8, URZ, 0x4, UR6 ;  /* 0x000000043f087899 */ /* 0x000fe20008011606 */
[----:B------:R-:W-:Y:S01]  /*0d60*/  IADD3.X R19, R20, UR5, RZ, P1, !PT ;  /* 0x0000000514137c10 */ /* 0x000fe20008ffe4ff */
[----:B------:R-:W-:Y:S01]  /*0d70*/  ULEA UR6, UR20, UR21, 0xc ;  /* 0x0000001514067291 */ /* 0x000fe2000f8e603f */
[----:B------:R-:W-:Y:S01]  /*0d80*/  IADD3 R92, P1, R9, UR4, RZ ;  /* 0x00000004095c7c10 */ /* 0x000fe2000ff3e0ff */
[----:B------:R-:W-:Y:S01]  /*0d90*/  ULOP3.LUT UR8, UR8, 0x3fff, URZ, 0xc0, !UPT ;  /* 0x00003fff08087892 */ /* 0x000fe2000f8ec03f */
[----:B-1----:R-:W-:Y:S01]  /*0da0*/  R2UR UR7, R14 ;  /* 0x000000000e0772ca */ /* 0x002fe200000e0000 */
[----:B------:R-:W-:Y:S01]  /*0db0*/  USHF.R.U32.HI UR6, URZ, 0x4, UR6 ;  /* 0x000000043f067899 */ /* 0x000fe20008011606 */
[----:B------:R-:W-:Y:S01]  /*0dc0*/  IADD3.X R93, R12, UR5, RZ, P1, !PT ;  /* 0x000000050c5d7c10 */ /* 0x000fe20008ffe4ff */
[----:B------:R-:W-:Y:S01]  /*0dd0*/  UMOV UR14, 0x1000002 ;  /* 0x01000002000e7882 */ /* 0x000fe20000000000 */
[----:B------:R-:W-:Y:S01]  /*0de0*/  UMOV UR15, 0x80000020 ;  /* 0x80000020000f7882 */ /* 0x000fe20000000000 */
[----:B------:R-:W-:Y:S01]  /*0df0*/  ULOP3.LUT UR6, UR6, 0x3fff, URZ, 0xc0, !UPT ;  /* 0x00003fff06067892 */ /* 0x000fe2000f8ec03f */
[----:B------:R-:W-:Y:S01]  /*0e00*/  IADD3 R14, P1, R8, UR4, RZ ;  /* 0x00000004080e7c10 */ /* 0x000fe2000ff3e0ff */
[----:B------:R-:W-:-:S02]  /*0e10*/  WARPGROUP.ARRIVE ;  /* 0x00000000000079c5 */ /* 0x000fc40000000000 */
[----:B------:R-:W-:Y:S01]  /*0e20*/  ULOP3.LUT UR10, UR6, 0x1000000, URZ, 0xfc, !UPT ;  /* 0x01000000060a7892 */ /* 0x000fe2000f8efc3f */
[----:B------:R-:W-:Y:S02]  /*0e30*/  IADD3.X R15, R11, UR5, RZ, P1, !PT ;  /* 0x000000050b0f7c10 */ /* 0x000fe40008ffe4ff */
[----:B------:R-:W-:Y:S01]  /*0e40*/  IADD3 R16, P1, R7, UR4, RZ ;  /* 0x0000000407107c10 */ /* 0x000fe2000ff3e0ff */
[----:B------:R-:W-:-:S03]  /*0e50*/  USHF.L.U32 UR7, UR7, 0x6, URZ ;  /* 0x0000000607077899 */ /* 0x000fc6000800063f */
[----:B------:R-:W-:Y:S01]  /*0e60*/  IADD3.X R17, R10, UR5, RZ, P1, !PT ;  /* 0x000000050a117c10 */ /* 0x000fe20008ffe4ff */
[----:B------:R-:W-:-:S04]  /*0e70*/  ULOP3.LUT UR7, UR7, 0xc0, URZ, 0xc0, !UPT ;  /* 0x000000c007077892 */ /* 0x000fc8000f8ec03f */
[----:B------:R-:W-:-:S03]  /*0e80*/  UIADD3 UR16, UP0, UR7, UR8, URZ ;  /* 0x0000000807107290 */ /* 0x000fc6000ff1e03f */
[----:B------:R-:W-:Y:S01]  /*0e90*/  UMOV UR7, URZ ;  /* 0x0000003f00077c82 */ /* 0x000fe20008000000 */
[----:B------:R-:W-:Y:S02]  /*0ea0*/  UIADD3.X UR17, URZ, URZ, URZ, UP0, !UPT ;  /* 0x0000003f3f117290 */ /* 0x000fe400087fe43f */
[----:B------:R-:W-:Y:S02]  /*0eb0*/  ULOP3.LUT UR8, UR16, 0x2000000, URZ, 0xfc, !UPT ;  /* 0x0200000010087892 */ /* 0x000fe4000f8efc3f */
[----:B------:R-:W-:Y:S02]  /*0ec0*/  ULOP3.LUT UR9, UR17, 0x80000020, URZ, 0xfc, !UPT ;  /* 0x8000002011097892 */ /* 0x000fe4000f8efc3f */
[----:B------:R-:W-:Y:S02]  /*0ed0*/  UIADD3.64 UR14, UR6, UR14, URZ ;  /* 0x0000000e060e7297 */ /* 0x000fe4000fffe03f */
[----:B------:R-:W-:Y:S02]  /*0ee0*/  UIADD3.64 UR12, UR16, UR12, URZ ;  /* 0x0000000c100c7297 */ /* 0x000fe4000fffe03f */
[----:B------:R-:W-:-:S03]  /*0ef0*/  UISETP.GE.AND UP0, UPT, UR19, 0x3, UPT ;  /* 0x000000031300788c */ /* 0x000fc6000bf06270 */
[----:B------:R-:W-:Y:S01]  /*0f00*/  HGMMA.64x64x16.F32.BF16 R56, gdesc[UR8], R56 ;  /* 0x00e00000083879f0 */ /* 0x000fe20008701838 */
[----:B------:R-:W-:Y:S01]  /*0f10*/  UMOV UR8, 0x2000100 ;  /* 0x0200010000087882 */ /* 0x000fe20000000000 */
[----:B------:R-:W-:Y:S01]  /*0f20*/  UMOV UR9, 0x80000020 ;  /* 0x8000002000097882 */ /* 0x000fe20000000000 */
[----:B------:R-:W-:Y:S02]  /*0f30*/  USEL UR19, UR19, URZ, !UP0 ;  /* 0x0000003f13137287 */ /* 0x000fe4000c000000 */
[----:B------:R-:W-:Y:S02]  /*0f40*/  UIADD3.64 UR8, UR16, UR8, URZ ;  /* 0x0000000810087297 */ /* 0x000fe4000fffe03f */
[----:B------:R-:W-:-:S06]  /*0f50*/  ULEA UR6, UR19, UR18, 0xd ;  /* 0x0000001213067291 */ /* 0x000fcc000f8e683f */
[----:B------:R-:W-:Y:S01]  /*0f60*/  LEA R91, R6, UR6, 0x1 ;  /* 0x00000006065b7c11 */ /* 0x000fe2000f8e08ff */
[----:B------:R-:W-:Y:S04]  /*0f70*/  HGMMA.64x64x16.F32.BF16 R56, gdesc[UR12], R56 ;  /* 0x00e000000c3879f0 */ /* 0x000fe80008701838 */
[----:B------:R-:W-:Y:S01]  /*0f80*/  HGMMA.64x64x16.F32.BF16 R24, gdesc[UR8], R24 ;  /* 0x00e00000081879f0 */ /* 0x000fe20008701818 */
[----:B------:R-:W-:Y:S01]  /*0f90*/  UMOV UR12, 0x2000102 ;  /* 0x02000102000c7882 */ /* 0x000fe20000000000 */
[----:B------:R-:W-:Y:S02]  /*0fa0*/  UMOV UR13, 0x80000020 ;  /* 0x80000020000d7882 */ /* 0x000fe40000000000 */
[----:B------:R-:W-:-:S09]  /*0fb0*/  UIADD3.64 UR12, UR16, UR12, URZ ;  /* 0x0000000c100c7297 */ /* 0x000fd2000fffe03f */
[----:B------:R-:W-:Y:S03]  /*0fc0*/  HGMMA.64x64x16.F32.BF16 R24, gdesc[UR12], R24, gsb0 ;  /* 0x00e000000c1879f0 */ /* 0x000fe60008001818 */
[----:B------:R-:W-:Y:S02]  /*0fd0*/  WARPGROUP.DEPBAR.LE gsb0, 0x1 ;  /* 0x00008000000079c5 */ /* 0x000fe40000010100 */
[----:B------:R-:W-:Y:S06]  /*0fe0*/  BAR.SYNC.DEFER_BLOCKING 0x0 ;  /* 0x0000000000007b1d */ /* 0x000fec0000010000 */
[----:B------:R-:W-:Y:S01]  /*0ff0*/  @!PT LDS RZ, [RZ] ;  /* 0x00000000fffff984 */ /* 0x000fe20000000800 */
[----:B------:R-:W-:Y:S01]  /*1000*/  @!PT LDS RZ, [RZ] ;  /* 0x00000000fffff984 */ /* 0x000fe20000000800 */
[----:B------:R-:W-:Y:S01]  /*1010*/  @!PT LDS RZ, [RZ] ;  /* 0x00000000fffff984 */ /* 0x000fe20000000800 */
[----:B------:R1:W-:Y:S02]  /*1020*/  LDGSTS.E.BYPASS.128 [R91], desc[UR22][R18.64], !P0 ;  /* 0x00000000125b7fae */ /* 0x0003e4000c101c56 */
[----:B-1----:R-:W-:-:S02]  /*1030*/  LEA R91, R2, UR6, 0x1 ;  /* 0x00000006025b7c11 */ /* 0x002fc4000f8e08ff */
[----:B------:R-:W-:-:S03]  /*1040*/  IADD3 R18, P1, R21, UR4, RZ ;  /* 0x0000000415127c10 */ /* 0x000fc6000ff3e0ff */
[----:B------:R1:W-:Y:S01]  /*1050*/  LDGSTS.E.BYPASS.128 [R91], desc[UR22][R92.64], !P0 ;  /* 0x000000005c5b7fae */ /* 0x0003e2000c101c56 */
[----:B------:R-:W-:Y:S02]  /*1060*/  IADD3.X R19, R23, UR5, RZ, P1, !PT ;  /* 0x0000000517137c10 */ /* 0x000fe40008ffe4ff */
[----:B-1----:R-:W-:Y:S02]  /*1070*/  LEA R93, R4, UR6, 0x1 ;  /* 0x00000006045d7c11 */ /* 0x002fe4000f8e08ff */
[----:B------:R-:W-:Y:S01]  /*1080*/  LEA R91, R5, UR6, 0x1 ;  /* 0x00000006055b7c11 */ /* 0x000fe2000f8e08ff */
[----:B------:R-:W-:Y:S02]  /*1090*/  ULEA UR6, UR19, UR21, 0xc ;  /* 0x0000001513067291 */ /* 0x000fe4000f8e603f */
[----:B------:R1:W-:Y:S04]  /*10a0*/  LDGSTS.E.BYPASS.128 [R93], desc[UR22][R14.64], !P0 ;  /* 0x000000000e5d7fae */ /* 0x0003e8000c101c56 */
[----:B------:R-:W-:Y:S01]  /*10b0*/  LEA R92, R6, UR6, 0x1 ;  /* 0x00000006065c7c11 */ /* 0x000fe2000f8e08ff */
[----:B------:R2:W-:Y:S04]  /*10c0*/  LDGSTS.E.BYPASS.128 [R91], desc[UR22][R16.64], !P0 ;  /* 0x00000000105b7fae */ /* 0x0005e8000c101c56 */
[----:B------:R-:W0:Y:S01]  /*10d0*/  LDGDEPBAR ;  /* 0x00000000000079af */ /* 0x000e220000000000 */
[----:B-1----:R-:W-:-:S03]  /*10e0*/  IADD3 R14, P1, R22, UR4, RZ ;  /* 0x00000004160e7c10 */ /* 0x002fc6000ff3e0ff */
[----:B------:R2:W-:Y:S01]  /*10f0*/  LDGSTS.E.BYPASS.128 [R92], desc[UR22][R18.64], !P0 ;  /* 0x00000000125c7fae */ /* 0x0005e2000c101c56 */
[----:B------:R-:W-:Y:S01]  /*1100*/  LEA R93, R2, UR6, 0x1 ;  /* 0x00000006025d7c11 */ /* 0x000fe2000f8e08ff */
[----:B------:R-:W-:Y:S01]  /*1110*/  UIADD3 UR4, UP0, UR4, 0x40, URZ ;  /* 0x0000004004047890 */ /* 0x000fe2000ff1e03f */
[----:B------:R-:W-:Y:S01]  /*1120*/  IADD3.X R15, R88, UR5, RZ, P1, !PT ;  /* 0x00000005580f7c10 */ /* 0x000fe20008ffe4ff */
[----:B------:R-:W-:Y:S02]  /*1130*/  UMOV UR6, UR20 ;  /* 0x0000001400067c82 */ /* 0x000fe40008000000 */
[----:B------:R-:W-:Y:S02]  /*1140*/  UIADD3.X UR5, URZ, UR5, URZ, UP0, !UPT ;  /* 0x000000053f057290 */ /* 0x000fe400087fe43f */
[----:B------:R2:W-:Y:S01]  /*1150*/  LDGSTS.E.BYPASS.128 [R93], desc[UR22][R14.64], !P0 ;  /* 0x000000000e5d7fae */ /* 0x0005e2000c101c56 */
[----:B------:R-:W-:-:S03]  /*1160*/  ISETP.GE.U32.AND P0, PT, R90, 0xbe0, PT ;  /* 0x00000be05a00780c */ /* 0x000fc60003f06070 */
[----:B------:R-:W0:Y:S10]  /*1170*/  LDGDEPBAR ;  /* 0x00000000000079af */ /* 0x000e340000000000 */
[----:B--2---:R-:W-:Y:S05]  /*1180*/  @!P0 BRA `(.L_x_0) ;  /* 0xfffffff800b88947 */ /* 0x004fea000383ffff */
[----:B------:R-:W1:Y:S01]  /*1190*/  S2R R2, SR_TID.X ;  /* 0x0000000000027919 */ /* 0x000e620000002100 */
[----:B------:R-:W-:Y:S02]  /*11a0*/  WARPGROUP.DEPBAR.LE gsb0, 0x0 ;  /* 0x00008000000079c5 */ /* 0x000fe40000010000 */
[----:B------:R-:W-:-:S04]  /*11b0*/  DEPBAR.LE SB0, 0x0 ;  /* 0x000080000000791a */ /* 0x000fc80000000000 */
[----:B------:R-:W-:Y:S02]  /*11c0*/  F2FP.BF16.F32.PACK_AB R36, R37, R36 ;  /* 0x000000242524723e */ /* 0x000fe400000010ff */
[----:B------:R-:W-:Y:S02]  /*11d0*/  F2FP.BF16.F32.PACK_AB R56, R57, R56 ;  /* 0x000000383938723e */ /* 0x000fe400000010ff */
[----:B------:R-:W-:Y:S02]  /*11e0*/  F2FP.BF16.F32.PACK_AB R58, R59, R58 ;  /* 0x0000003a3b3a723e */ /* 0x000fe400000010ff */
[----:B------:R-:W-:Y:S02]  /*11f0*/  F2FP.BF16.F32.PACK_AB R60, R61, R60 ;  /* 0x0000003c3d3c723e */ /* 0x000fe400000010ff */
[----:B------:R-:W-:Y:S02]  /*1200*/  F2FP.BF16.F32.PACK_AB R62, R63, R62 ;  /* 0x0000003e3f3e723e */ /* 0x000fe400000010ff */
[----:B------:R-:W-:-:S02]  /*1210*/  F2FP.BF16.F32.PACK_AB R64, R65, R64 ;  /* 0x000000404140723e */ /* 0x000fc400000010ff */
[----:B------:R-:W-:Y:S02]  /*1220*/  F2FP.BF16.F32.PACK_AB R66, R67, R66 ;  /* 0x000000424342723e */ /* 0x000fe400000010ff */
[----:B------:R-:W-:Y:S02]  /*1230*/  F2FP.BF16.F32.PACK_AB R68, R69, R68 ;  /* 0x000000444544723e */ /* 0x000fe400000010ff */
[----:B------:R-:W-:Y:S02]  /*1240*/  F2FP.BF16.F32.PACK_AB R70, R71, R70 ;  /* 0x000000464746723e */ /* 0x000fe400000010ff */
[----:B------:R-:W-:Y:S02]  /*1250*/  F2FP.BF16.F32.PACK_AB R72, R73, R72 ;  /* 0x000000484948723e */ /* 0x000fe400000010ff */
[----:B------:R-:W-:Y:S02]  /*1260*/  F2FP.BF16.F32.PACK_AB R74, R75, R74 ;  /* 0x0000004a4b4a723e */ /* 0x000fe400000010ff */
[----:B------:R-:W-:-:S02]  /*1270*/  F2FP.BF16.F32.PACK_AB R76, R77, R76 ;  /* 0x0000004c4d4c723e */ /* 0x000fc400000010ff */
[----:B------:R-:W-:Y:S01]  /*1280*/  F2FP.BF16.F32.PACK_AB R78, R79, R78 ;  /* 0x0000004e4f4e723e */ /* 0x000fe200000010ff */
[----:B-1----:R-:W-:Y:S01]  /*1290*/  IMAD.SHL.U32 R9, R2, 0x8, RZ ;  /* 0x0000000802097824 */ /* 0x002fe200078e00ff */
[--C-:B------:R-:W-:Y:S02]  /*12a0*/  SHF.R.U32.HI R4, RZ, 0x5, R2.reuse ;  /* 0x00000005ff047819 */ /* 0x100fe40000011602 */
[----:B------:R-:W-:Y:S02]  /*12b0*/  SHF.R.U32.HI R5, RZ, 0x2, R2 ;  /* 0x00000002ff057819 */ /* 0x000fe40000011602 */
[----:B------:R-:W-:Y:S02]  /*12c0*/  LOP3.LUT R4, R4, 0x3, RZ, 0xc0, !PT ;  /* 0x0000000304047812 */ /* 0x000fe400078ec0ff */
[----:B------:R-:W-:Y:S02]  /*12d0*/  SGXT.U32 R5, R5, 0x3 ;  /* 0x000000030505781a */ /* 0x000fe40000000000 */
[----:B------:R-:W-:Y:S01]  /*12e0*/  F2FP.BF16.F32.PACK_AB R80, R81, R80 ;  /* 0x000000505150723e */ /* 0x000fe200000010ff */
[C---:B------:R-:W-:Y:S01]  /*12f0*/  IMAD.SHL.U32 R6, R4.reuse, 0x10, RZ ;  /* 0x0000001004067824 */ /* 0x040fe200078e00ff */
[----:B------:R-:W-:Y:S01]  /*1300*/  F2FP.BF16.F32.PACK_AB R82, R83, R82 ;  /* 0x000000525352723e */ /* 0x000fe200000010ff */
[----:B------:R-:W-:Y:S01]  /*1310*/  IMAD.SHL.U32 R4, R4, 0x4, RZ ;  /* 0x0000000404047824 */ /* 0x000fe200078e00ff */
[----:B------:R-:W-:-:S02]  /*1320*/  F2FP.BF16.F32.PACK_AB R84, R85, R84 ;  /* 0x000000545554723e */ /* 0x000fc400000010ff */
[----:B------:R-:W-:Y:S01]  /*1330*/  LOP3.LUT R6, R6, R5, RZ, 0xfc, !PT ;  /* 0x0000000506067212 */ /* 0x000fe200078efcff */
[----:B------:R-:W-:Y:S01]  /*1340*/  IMAD.SHL.U32 R5, R2, 0x2, RZ ;  /* 0x0000000202057824 */ /* 0x000fe200078e00ff */
[----:B------:R-:W-:Y:S02]  /*1350*/  F2FP.BF16.F32.PACK_AB R86, R87, R86 ;  /* 0x000000565756723e */ /* 0x000fe400000010ff */
[--C-:B------:R-:W-:Y:S02]  /*1360*/  SHF.R.U32.HI R7, RZ, 0x3, R2.reuse ;  /* 0x00000003ff077819 */ /* 0x100fe40000011602 */
[----:B------:R-:W-:Y:S02]  /*1370*/  LOP3.LUT R5, R5, 0x6, RZ, 0xc0, !PT ;  /* 0x0000000605057812 */ /* 0x000fe400078ec0ff */
[----:B------:R-:W-:Y:S02]  /*1380*/  SGXT.U32 R7, R7, 0x2 ;  /* 0x000000020707781a */ /* 0x000fe40000000000 */
[----:B------:R-:W-:Y:S01]  /*1390*/  SHF.R.U32.HI R8, RZ, 0x3, R2 ;  /* 0x00000003ff087819 */ /* 0x000fe20000011602 */
[----:B------:R-:W-:Y:S01]  /*13a0*/  IMAD R5, R6, 0x48, R5 ;  /* 0x0000004806057824 */ /* 0x000fe200078e0205 */
[----:B------:R-:W-:-:S02]  /*13b0*/  LOP3.LUT R7, R4, R7, RZ, 0xfc, !PT ;  /* 0x0000000704077212 */ /* 0x000fc400078efcff */
[----:B------:R-:W-:Y:S02]  /*13c0*/  LOP3.LUT R2, R9, 0x38, RZ, 0xc0, !PT ;  /* 0x0000003809027812 */ /* 0x000fe400078ec0ff */
[----:B------:R-:W-:Y:S01]  /*13d0*/  LEA R37, R5, UR18, 0x1 ;  /* 0x0000001205257c11 */ /* 0x000fe2000f8e08ff */
[----:B------:R-:W-:Y:S01]  /*13e0*/  BAR.SYNC.DEFER_BLOCKING 0x0 ;  /* 0x0000000000007b1d */ /* 0x000fe20000010000 */
[----:B------:R-:W-:Y:S01]  /*13f0*/  F2FP.BF16.F32.PACK_AB R88, R41, R40 ;  /* 0x000000282958723e */ /* 0x000fe200000010ff */
[----:B------:R-:W-:Y:S01]  /*1400*/  IMAD R2, R7, 0x48, R2 ;  /* 0x0000004807027824 */ /* 0x000fe200078e0202 */
[----:B------:R-:W-:Y:S02]  /*1410*/  SGXT.U32 R4, R8, 0x4 ;  /* 0x000000040804781a */ /* 0x000fe40000000000 */
[----:B------:R-:W-:Y:S02]  /*1420*/  F2FP.BF16.F32.PACK_AB R34, R35, R34 ;  /* 0x000000222322723e */ /* 0x000fe400000010ff */
[----:B------:R-:W-:-:S02]  /*1430*/  LEA R40, R2, UR18, 0x1 ;  /* 0x0000001202287c11 */ /* 0x000fc4000f8e08ff */
[----:B------:R-:W-:Y:S02]  /*1440*/  LOP3.LUT R0, R0, 0x38, R9, 0xf8, !PT ;  /* 0x0000003800007812 */ /* 0x000fe400078ef809 */
[----:B------:R-:W-:Y:S02]  /*1450*/  LOP3.LUT R35, R4, R3, RZ, 0xfc, !PT ;  /* 0x0000000304237212 */ /* 0x000fe400078efcff */
[----:B------:R-:W-:Y:S01]  /*1460*/  F2FP.BF16.F32.PACK_AB R24, R25, R24 ;  /* 0x000000181918723e */ /* 0x000fe200000010ff */
[----:B------:R-:W1:Y:S01]  /*1470*/  LDC.64 R2, c[0x0][0x220] ;  /* 0x00008800ff027b82 */ /* 0x000e620000000a00 */
[----:B------:R-:W-:Y:S01]  /*1480*/  F2FP.BF16.F32.PACK_AB R26, R27, R26 ;  /* 0x0000001a1b1a723e */ /* 0x000fe200000010ff */
[----:B------:R-:W-:Y:S01]  /*1490*/  IMAD R41, R35, 0xc00, R0 ;  /* 0x00000c0023297824 */ /* 0x000fe200078e0200 */
[----:B------:R-:W-:Y:S02]  /*14a0*/  F2FP.BF16.F32.PACK_AB R28, R29, R28 ;  /* 0x0000001c1d1c723e */ /* 0x000fe400000010ff */
[----:B------:R-:W-:-:S02]  /*14b0*/  F2FP.BF16.F32.PACK_AB R30, R31, R30 ;  /* 0x0000001e1f1e723e */ /* 0x000fc400000010ff */
[----:B------:R-:W-:Y:S02]  /*14c0*/  F2FP.BF16.F32.PACK_AB R32, R33, R32 ;  /* 0x000000202120723e */ /* 0x000fe400000010ff */
[----:B------:R-:W-:Y:S01]  /*14d0*/  F2FP.BF16.F32.PACK_AB R38, R39, R38 ;  /* 0x000000262726723e */ /* 0x000fe200000010ff */
[----:B------:R-:W-:Y:S01]  /*14e0*/  STS [R37], R56 ;  /* 0x0000003825007388 */ /* 0x000fe20000000800 */
[----:B------:R-:W-:Y:S01]  /*14f0*/  F2FP.BF16.F32.PACK_AB R42, R43, R42 ;  /* 0x0000002a2b2a723e */ /* 0x000fe200000010ff */
[----:B------:R-:W-:Y:S01]  /*1500*/  VIADD R39, R41, 0x24000 ;  /* 0x0002400029277836 */ /* 0x000fe20000000000 */
[----:B------:R-:W-:Y:S01]  /*1510*/  F2FP.BF16.F32.PACK_AB R44, R45, R44 ;  /* 0x0000002c2d2c723e */ /* 0x000fe200000010ff */
[----:B------:R-:W-:Y:S01]  /*1520*/  STS [R37+0x480], R58 ;  /* 0x0004803a25007388 */ /* 0x000fe20000000800 */
        /* <DEDUP_REMOVED lines=10> */
[----:B------:R-:W-:Y:S01]  /*15d0*/  ISETP.GE.AND P0, PT, R0, 0xc00, PT ;  /* 0x00000c000000780c */ /* 0x000fe20003f06270 */
[----:B------:R-:W-:Y:S01]  /*15e0*/  STS [R37+0x20], R64 ;  /* 0x0000204025007388 */ /* 0x000fe20000000800 */
[----:B------:R-:W-:-:S02]  /*15f0*/  LOP3.LUT R33, R35, 0x20, RZ, 0xfc, !PT ;  /* 0x0000002023217812 */ /* 0x000fc400078efcff */
[C---:B------:R-:W-:Y:S01]  /*1600*/  ISETP.LT.AND P1, PT, R35.reuse, 0x1000, !P0 ;  /* 0x000010002300780c */ /* 0x040fe20004721270 */
[----:B------:R-:W-:Y:S01]  /*1610*/  STS [R37+0x4a0], R66 ;  /* 0x0004a04225007388 */ /* 0x000fe20000000800 */
[----:B------:R-:W-:Y:S02]  /*1620*/  LOP3.LUT R0, R35, 0x40, RZ, 0xfc, !PT ;  /* 0x0000004023007812 */ /* 0x000fe400078efcff */
[----:B------:R-:W-:Y:S01]  /*1630*/  ISETP.LT.AND P5, PT, R33, 0x1000, !P0 ;  /* 0x000010002100780c */ /* 0x000fe200047a1270 */
[----:B------:R-:W-:Y:S01]  /*1640*/  STS [R37+0x30], R68 ;  /* 0x0000304425007388 */ /* 0x000fe20000000800 */
[----:B------:R-:W-:Y:S02]  /*1650*/  ISETP.LT.AND P3, PT, R0, 0x1000, !P0 ;  /* 0x000010000000780c */ /* 0x000fe40004761270 */
[C---:B------:R-:W-:Y:S01]  /*1660*/  LOP3.LUT R0, R35.reuse, 0x70, RZ, 0xfc, !PT ;  /* 0x0000007023007812 */ /* 0x040fe200078efcff */
[----:B------:R-:W-:Y:S04]  /*1670*/  STS [R37+0x4b0], R70 ;  /* 0x0004b04625007388 */ /* 0x000fe80000000800 */
[----:B------:R-:W-:Y:S04]  /*1680*/  STS [R37+0x40], R72 ;  /* 0x0000404825007388 */ /* 0x000fe80000000800 */
[----:B------:R-:W-:Y:S04]  /*1690*/  STS [R37+0x4c0], R74 ;  /* 0x0004c04a25007388 */ /* 0x000fe80000000800 */
[----:B------:R-:W-:Y:S04]  /*16a0*/  STS [R37+0x50], R76 ;  /* 0x0000504c25007388 */ /* 0x000fe80000000800 */
[----:B------:R-:W-:Y:S04]  /*16b0*/  STS [R37+0x4d0], R78 ;  /* 0x0004d04e25007388 */ /* 0x000fe80000000800 */
[----:B------:R-:W-:Y:S04]  /*16c0*/  STS [R37+0x60], R80 ;  /* 0x0000605025007388 */ /* 0x000fe80000000800 */
[----:B------:R-:W-:Y:S04]  /*16d0*/  STS [R37+0x4e0], R82 ;  /* 0x0004e05225007388 */ /* 0x000fe80000000800 */
[----:B------:R-:W-:Y:S04]  /*16e0*/  STS [R37+0x70], R84 ;  /* 0x0000705425007388 */ /* 0x000fe80000000800 */
[----:B------:R-:W-:Y:S01]  /*16f0*/  STS [R37+0x4f0], R86 ;  /* 0x0004f05625007388 */ /* 0x000fe20000000800 */
[----:B------:R-:W-:Y:S06]  /*1700*/  BAR.SYNC.DEFER_BLOCKING 0x0 ;  /* 0x0000000000007b1d */ /* 0x000fec0000010000 */
[----:B------:R-:W2:Y:S04]  /*1710*/  LDS.128 R12, [R40] ;  /* 0x00000000280c7984 */ /* 0x000ea80000000c00 */
[----:B------:R-:W3:Y:S04]  /*1720*/  LDS.128 R16, [R40+0x900] ;  /* 0x0009000028107984 */ /* 0x000ee80000000c00 */
[----:B------:R-:W4:Y:S04]  /*1730*/  LDS.128 R8, [R40+0x1200] ;  /* 0x0012000028087984 */ /* 0x000f280000000c00 */
[----:B------:R-:W5:Y:S01]  /*1740*/  LDS.128 R4, [R40+0x1b00] ;  /* 0x001b000028047984 */ /* 0x000f620000000c00 */
[----:B------:R-:W-:Y:S06]  /*1750*/  BAR.SYNC.DEFER_BLOCKING 0x0 ;  /* 0x0000000000007b1d */ /* 0x000fec0000010000 */
[----:B------:R-:W-:Y:S04]  /*1760*/  STS [R37], R24 ;  /* 0x0000001825007388 */ /* 0x000fe80000000800 */
[----:B------:R-:W-:Y:S04]  /*1770*/  STS [R37+0x480], R26 ;  /* 0x0004801a25007388 */ /* 0x000fe80000000800 */
[----:B------:R-:W-:Y:S04]  /*1780*/  STS [R37+0x10], R28 ;  /* 0x0000101c25007388 */ /* 0x000fe80000000800 */
[----:B------:R-:W-:Y:S04]  /*1790*/  STS [R37+0x490], R30 ;  /* 0x0004901e25007388 */ /* 0x000fe80000000800 */
[----:B------:R1:W-:Y:S04]  /*17a0*/  STS [R37+0x20], R32 ;  /* 0x0000202025007388 */ /* 0x0003e80000000800 */
[----:B------:R2:W-:Y:S04]  /*17b0*/  STS [R37+0x4a0], R34 ;  /* 0x0004a02225007388 */ /* 0x0005e80000000800 */
[----:B------:R3:W-:Y:S01]  /*17c0*/  STS [R37+0x30], R36 ;  /* 0x0000302425007388 */ /* 0x0007e20000000800 */
[----:B-1----:R-:W-:-:S03]  /*17d0*/  LOP3.LUT R32, R35, 0x30, RZ, 0xfc, !PT ;  /* 0x0000003023207812 */ /* 0x002fc600078efcff */
[----:B------:R1:W-:Y:S01]  /*17e0*/  STS [R37+0x4b0], R38 ;  /* 0x0004b02625007388 */ /* 0x0003e20000000800 */
[----:B--2---:R-:W-:-:S03]  /*17f0*/  LOP3.LUT R34, R35, 0x10, RZ, 0xfc, !PT ;  /* 0x0000001023227812 */ /* 0x004fc600078efcff */
[----:B------:R-:W-:Y:S01]  /*1800*/  STS [R37+0x40], R88 ;  /* 0x0000405825007388 */ /* 0x000fe20000000800 */
[----:B------:R-:W-:Y:S01]  /*1810*/  ISETP.LT.AND P4, PT, R32, 0x1000, !P0 ;  /* 0x000010002000780c */ /* 0x000fe20004781270 */
[--C-:B------:R-:W-:Y:S01]  /*1820*/  IMAD.WIDE R32, R41, 0x2, R2.reuse ;  /* 0x0000000229207825 */ /* 0x100fe200078e0202 */
[----:B------:R-:W-:Y:S01]  /*1830*/  ISETP.LT.AND P6, PT, R34, 0x1000, !P0 ;  /* 0x000010002200780c */ /* 0x000fe200047c1270 */
[----:B------:R-:W-:Y:S01]  /*1840*/  STS [R37+0x4c0], R42 ;  /* 0x0004c02a25007388 */ /* 0x000fe20000000800 */
[C---:B---3--:R-:W-:Y:S02]  /*1850*/  LOP3.LUT R36, R35.reuse, 0x60, RZ, 0xfc, !PT ;  /* 0x0000006023247812 */ /* 0x048fe400078efcff */
[----:B-1----:R-:W-:Y:S01]  /*1860*/  LOP3.LUT R38, R35, 0x50, RZ, 0xfc, !PT ;  /* 0x0000005023267812 */ /* 0x002fe200078efcff */
[----:B------:R-:W-:Y:S03]  /*1870*/  STS [R37+0x50], R44 ;  /* 0x0000502c25007388 */ /* 0x000fe60000000800 */
[----:B------:R-:W-:Y:S01]  /*1880*/  ISETP.LT.AND P2, PT, R38, 0x1000, !P0 ;  /* 0x000010002600780c */ /* 0x000fe20004741270 */
[----:B------:R-:W-:Y:S01]  /*1890*/  STS [R37+0x4d0], R46 ;  /* 0x0004d02e25007388 */ /* 0x000fe20000000800 */
[----:B------:R-:W-:-:S03]  /*18a0*/  IMAD.WIDE R38, R39, 0x2, R2 ;  /* 0x0000000227267825 */ /* 0x000fc600078e0202 */
[----:B------:R-:W-:Y:S04]  /*18b0*/  STS [R37+0x60], R48 ;  /* 0x0000603025007388 */ /* 0x000fe80000000800 */
[----:B------:R-:W-:Y:S04]  /*18c0*/  STS [R37+0x4e0], R50 ;  /* 0x0004e03225007388 */ /* 0x000fe80000000800 */
[----:B------:R-:W-:Y:S04]  /*18d0*/  STS [R37+0x70], R52 ;  /* 0x0000703425007388 */ /* 0x000fe80000000800 */
[----:B------:R1:W-:Y:S01]  /*18e0*/  STS [R37+0x4f0], R54 ;  /* 0x0004f03625007388 */ /* 0x0003e20000000800 */
[----:B------:R-:W-:Y:S01]  /*18f0*/  BAR.SYNC.DEFER_BLOCKING 0x0 ;  /* 0x0000000000007b1d */ /* 0x000fe20000010000 */
[----:B-1----:R-:W-:-:S04]  /*1900*/  VIADD R37, R41, 0xc000 ;  /* 0x0000c00029257836 */ /* 0x002fc80000000000 */
[----:B------:R-:W-:-:S04]  /*1910*/  IMAD.WIDE R34, R37, 0x2, R2 ;  /* 0x0000000225227825 */ /* 0x000fc800078e0202 */
[----:B------:R-:W-:Y:S01]  /*1920*/  VIADD R37, R41, 0x18000 ;  /* 0x0001800029257836 */ /* 0x000fe20000000000 */
[----:B------:R-:W1:Y:S04]  /*1930*/  LDS.128 R20, [R40] ;  /* 0x0000000028147984 */ /* 0x000e680000000c00 */
[----:B------:R-:W2:Y:S04]  /*1940*/  LDS.128 R24, [R40+0x900] ;  /* 0x0009000028187984 */ /* 0x000ea80000000c00 */
[----:B------:R-:W3:Y:S04]  /*1950*/  LDS.128 R28, [R40+0x1200] ;  /* 0x00120000281c7984 */ /* 0x000ee80000000c00 */
[----:B------:R5:W-:Y:S01]  /*1960*/  @P1 STG.E.128 desc[UR22][R32.64], R12 ;  /* 0x0000000c20001986 */ /* 0x000be2000c101d16 */
[----:B------:R-:W-:Y:S01]  /*1970*/  ISETP.LT.AND P1, PT, R36, 0x1000, !P0 ;  /* 0x000010002400780c */ /* 0x000fe20004721270 */
[--C-:B------:R-:W-:Y:S01]  /*1980*/  IMAD.WIDE R36, R37, 0x2, R2.reuse ;  /* 0x0000000225247825 */ /* 0x100fe200078e0202 */
[----:B------:R-:W-:Y:S01]  /*1990*/  ISETP.LT.AND P0, PT, R0, 0x1000, !P0 ;  /* 0x000010000000780c */ /* 0x000fe20004701270 */
[----:B------:R1:W-:Y:S04]  /*19a0*/  @P6 STG.E.128 desc[UR22][R34.64], R16 ;  /* 0x0000001022006986 */ /* 0x0003e8000c101d16 */
[----:B----4-:R4:W-:Y:S04]  /*19b0*/  @P5 STG.E.128 desc[UR22][R36.64], R8 ;  /* 0x0000000824005986 */ /* 0x0109e8000c101d16 */
[----:B-----5:R4:W-:Y:S01]  /*19c0*/  @P4 STG.E.128 desc[UR22][R38.64], R4 ;  /* 0x0000000426004986 */ /* 0x0209e2000c101d16 */
[----:B------:R-:W-:-:S04]  /*19d0*/  IMAD.WIDE R12, R43, 0x2, R2 ;  /* 0x000000022b0c7825 */ /* 0x000fc800078e0202 */
[----:B------:R-:W-:-:S04]  /*19e0*/  IMAD.WIDE R14, R45, 0x2, R2 ;  /* 0x000000022d0e7825 */ /* 0x000fc800078e0202 */
[----:B------:R-:W-:Y:S01]  /*19f0*/  IMAD.WIDE R32, R47, 0x2, R2 ;  /* 0x000000022f207825 */ /* 0x000fe200078e0202 */
[----:B-1----:R4:W-:Y:S04]  /*1a00*/  @P3 STG.E.128 desc[UR22][R12.64], R20 ;  /* 0x000000140c003986 */ /* 0x0029e8000c101d16 */
[----:B--2---:R4:W-:Y:S04]  /*1a10*/  @P2 STG.E.128 desc[UR22][R14.64], R24 ;  /* 0x000000180e002986 */ /* 0x0049e8000c101d16 */
[----:B---3--:R4:W-:Y:S01]  /*1a20*/  @P1 STG.E.128 desc[UR22][R32.64], R28 ;  /* 0x0000001c20001986 */ /* 0x0089e2000c101d16 */
[----:B------:R-:W-:Y:S05]  /*1a30*/  @!P0 EXIT ;  /* 0x000000000000894d */ /* 0x000fea0003800000 */
[----:B----4-:R-:W1:Y:S01]  /*1a40*/  LDS.128 R4, [R40+0x1b00] ;  /* 0x001b000028047984 */ /* 0x010e620000000c00 */
[----:B------:R-:W-:-:S04]  /*1a50*/  VIADD R41, R41, 0x54000 ;  /* 0x0005400029297836 */ /* 0x000fc80000000000 */
[----:B------:R-:W-:-:S05]  /*1a60*/  IMAD.WIDE R2, R41, 0x2, R2 ;  /* 0x0000000229027825 */ /* 0x000fca00078e0202 */
[----:B-1----:R-:W-:Y:S01]  /*1a70*/  STG.E.128 desc[UR22][R2.64], R4 ;  /* 0x0000000402007986 */ /* 0x002fe2000c101d16 */
[----:B------:R-:W-:Y:S05]  /*1a80*/  EXIT ;  /* 0x000000000000794d */ /* 0x000fea0003800000 */
.L_x_1:
[----:B------:R-:W-:-:S00]  /*1a90*/  BRA `(.L_x_1) ;  /* 0xfffffffc00fc7947 */ /* 0x000fc0000383ffff */
[----:B------:R-:W-:-:S00]  /*1aa0*/  NOP ;  /* 0x0000000000007918 */ /* 0x000fc00000000000 */
        /* <DEDUP_REMOVED lines=13> */
.L_x_2:


//--------------------- .nv.shared.triton_mm      --------------------------
	.section	.nv.shared.triton_mm,"aw",@nobits
	.sectionflags	@""
	.align	16
	.zero		1024


//--------------------- .nv.constant0.triton_mm   --------------------------
	.section	.nv.constant0.triton_mm,"a",@progbits
	.sectionflags	@""
	.align	4
.nv.constant0.triton_mm:
	.zero		556
